	.headerflags	@"EF_CUDA_TEXMODE_UNIFIED EF_CUDA_64BIT_ADDRESS EF_CUDA_ACCELERATORS EF_CUDA_SM90 EF_CUDA_VIRTUAL_SM(EF_CUDA_SM90)"
	.elftype	@"ET_EXEC"


//--------------------- .nv.info                  --------------------------
	.section	.nv.info,"",@"SHT_CUDA_INFO"
	.align	4


	//----- nvinfo : EIATTR_REGCOUNT
	.align		4
        /*0000*/ 	.byte	0x04, 0x2f
        /*0002*/ 	.short	(.L_3 - .L_2)
	.align		4
.L_2:
        /*0004*/ 	.word	index@(triton_poi_fused__native_batch_norm_legit_no_training_relu_4)
        /*0008*/ 	.word	0x00000026


	//----- nvinfo : EIATTR_MIN_STACK_SIZE
	.align		4
.L_3:
        /*000c*/ 	.byte	0x04, 0x12
        /*000e*/ 	.short	(.L_5 - .L_4)
	.align		4
.L_4:
        /*0010*/ 	.word	index@(triton_poi_fused__native_batch_norm_legit_no_training_relu_4)
        /*0014*/ 	.word	0x00000000


	//----- nvinfo : EIATTR_FRAME_SIZE
	.align		4
.L_5:
        /*0018*/ 	.byte	0x04, 0x11
        /*001a*/ 	.short	(.L_7 - .L_6)
	.align		4
.L_6:
        /*001c*/ 	.word	index@(triton_poi_fused__native_batch_norm_legit_no_training_relu_4)
        /*0020*/ 	.word	0x00000000


	//----- nvinfo : EIATTR_MIN_STACK_SIZE
	.align		4
.L_7:
        /*0024*/ 	.byte	0x04, 0x12
        /*0026*/ 	.short	(.L_9 - .L_8)
	.align		4
.L_8:
        /*0028*/ 	.word	index@(triton_poi_fused__native_batch_norm_legit_no_training_relu_4)
        /*002c*/ 	.word	0x00000000
.L_9:


//--------------------- .nv.info.triton_poi_fused__native_batch_norm_legit_no_training_relu_4 --------------------------
	.section	.nv.info.triton_poi_fused__native_batch_norm_legit_no_training_relu_4,"",@"SHT_CUDA_INFO"
	.sectionflags	@""
	.align	4


	//----- nvinfo : EIATTR_CUDA_API_VERSION
	.align		4
        /*0000*/ 	.byte	0x04, 0x37
        /*0002*/ 	.short	(.L_11 - .L_10)
.L_10:
        /*0004*/ 	.word	0x0000007c


	//----- nvinfo : EIATTR_KPARAM_INFO
	.align		4
.L_11:
        /*0008*/ 	.byte	0x04, 0x17
        /*000a*/ 	.short	(.L_13 - .L_12)
.L_12:
        /*000c*/ 	.word	0x00000000
        /*0010*/ 	.short	0x0006
        /*0012*/ 	.short	0x0030
        /*0014*/ 	.byte	0x00, 0xf0, 0x11, 0x00


	//----- nvinfo : EIATTR_KPARAM_INFO
	.align		4
.L_13:
        /*0018*/ 	.byte	0x04, 0x17
        /*001a*/ 	.short	(.L_15 - .L_14)
.L_14:
        /*001c*/ 	.word	0x00000000
        /*0020*/ 	.short	0x0005
        /*0022*/ 	.short	0x0028
        /*0024*/ 	.byte	0x00, 0xf4, 0x21, 0x00


	//----- nvinfo : EIATTR_KPARAM_INFO
	.align		4
.L_15:
        /*0028*/ 	.byte	0x04, 0x17
        /*002a*/ 	.short	(.L_17 - .L_16)
.L_16:
        /*002c*/ 	.word	0x00000000
        /*0030*/ 	.short	0x0004
        /*0032*/ 	.short	0x0020
        /*0034*/ 	.byte	0x00, 0xf4, 0x21, 0x00


	//----- nvinfo : EIATTR_KPARAM_INFO
	.align		4
.L_17:
        /*0038*/ 	.byte	0x04, 0x17
        /*003a*/ 	.short	(.L_19 - .L_18)
.L_18:
        /*003c*/ 	.word	0x00000000
        /*0040*/ 	.short	0x0003
        /*0042*/ 	.short	0x0018
        /*0044*/ 	.byte	0x00, 0xf4, 0x21, 0x00


	//----- nvinfo : EIATTR_KPARAM_INFO
	.align		4
.L_19:
        /*0048*/ 	.byte	0x04, 0x17
        /*004a*/ 	.short	(.L_21 - .L_20)
.L_20:
        /*004c*/ 	.word	0x00000000
        /*0050*/ 	.short	0x0002
        /*0052*/ 	.short	0x0010
        /*0054*/ 	.byte	0x00, 0xf4, 0x21, 0x00


	//----- nvinfo : EIATTR_KPARAM_INFO
	.align		4
.L_21:
        /*0058*/ 	.byte	0x04, 0x17
        /*005a*/ 	.short	(.L_23 - .L_22)
.L_22:
        /*005c*/ 	.word	0x00000000
        /*0060*/ 	.short	0x0001
        /*0062*/ 	.short	0x0008
        /*0064*/ 	.byte	0x00, 0xf4, 0x21, 0x00


	//----- nvinfo : EIATTR_KPARAM_INFO
	.align		4
.L_23:
        /*0068*/ 	.byte	0x04, 0x17
        /*006a*/ 	.short	(.L_25 - .L_24)
.L_24:
        /*006c*/ 	.word	0x00000000
        /*0070*/ 	.short	0x0000
        /*0072*/ 	.short	0x0000
        /*0074*/ 	.byte	0x00, 0xf4, 0x21, 0x00


	//----- nvinfo : EIATTR_SPARSE_MMA_MASK
	.align		4
.L_25:
        /*0078*/ 	.byte	0x03, 0x50
        /*007a*/ 	.short	0x0000


	//----- nvinfo : EIATTR_MAXREG_COUNT
	.align		4
        /*007c*/ 	.byte	0x03, 0x1b
        /*007e*/ 	.short	0x00ff


	//----- nvinfo : EIATTR_EXIT_INSTR_OFFSETS
	.align		4
        /*0080*/ 	.byte	0x04, 0x1c
        /*0082*/ 	.short	(.L_27 - .L_26)


	//   ....[0]....
.L_26:
        /*0084*/ 	.word	0x00000a70


	//----- nvinfo : EIATTR_REQNTID
	.align		4
.L_27:
        /*0088*/ 	.byte	0x04, 0x10
        /*008a*/ 	.short	(.L_29 - .L_28)
.L_28:
        /*008c*/ 	.word	0x00000080
        /*0090*/ 	.word	0x00000001
        /*0094*/ 	.word	0x00000001


	//----- nvinfo : EIATTR_CBANK_PARAM_SIZE
	.align		4
.L_29:
        /*0098*/ 	.byte	0x03, 0x19
        /*009a*/ 	.short	0x0034


	//----- nvinfo : EIATTR_PARAM_CBANK
	.align		4
        /*009c*/ 	.byte	0x04, 0x0a
        /*009e*/ 	.short	(.L_31 - .L_30)
	.align		4
.L_30:
        /*00a0*/ 	.word	index@(.nv.constant0.triton_poi_fused__native_batch_norm_legit_no_training_relu_4)
        /*00a4*/ 	.short	0x0210
        /*00a6*/ 	.short	0x0034


	//----- nvinfo : EIATTR_SW_WAR
	.align		4
.L_31:
        /*00a8*/ 	.byte	0x04, 0x36
        /*00aa*/ 	.short	(.L_33 - .L_32)
.L_32:
        /*00ac*/ 	.word	0x00000008
.L_33:


//--------------------- .nv.callgraph             --------------------------
	.section	.nv.callgraph,"",@"SHT_CUDA_CALLGRAPH"
	.align	4
	.sectionentsize	8
	.align		4
        /*0000*/ 	.word	0x00000000
	.align		4
        /*0004*/ 	.word	0xffffffff
	.align		4
        /*0008*/ 	.word	0x00000000
	.align		4
        /*000c*/ 	.word	0xfffffffe
	.align		4
        /*0010*/ 	.word	0x00000000
	.align		4
        /*0014*/ 	.word	0xfffffffd
	.align		4
        /*0018*/ 	.word	0x00000000
	.align		4
        /*001c*/ 	.word	0xfffffffc


//--------------------- .nv.constant4             --------------------------
	.section	.nv.constant4,"a",@progbits
	.align	8
	.align		8
.nv.constant4:
        /*0000*/ 	.dword	_$_str
	.align		8
        /*0008*/ 	.dword	_$_str_$_2


//--------------------- .text.triton_poi_fused__native_batch_norm_legit_no_training_relu_4 --------------------------
	.section	.text.triton_poi_fused__native_batch_norm_legit_no_training_relu_4,"ax",@progbits
	.align	128
        .global         triton_poi_fused__native_batch_norm_legit_no_training_relu_4
        .type           triton_poi_fused__native_batch_norm_legit_no_training_relu_4,@function
        .size           triton_poi_fused__native_batch_norm_legit_no_training_relu_4,(.L_x_1 - triton_poi_fused__native_batch_norm_legit_no_training_relu_4)
        .other          triton_poi_fused__native_batch_norm_legit_no_training_relu_4,@"STO_CUDA_ENTRY STV_DEFAULT"
triton_poi_fused__native_batch_norm_legit_no_training_relu_4:
.text.triton_poi_fused__native_batch_norm_legit_no_training_relu_4:
[----:B------:R-:W-:Y:S01]  /*0000*/  LDC R1, c[0x0][0x28] ;  /* 0x00000a00ff017b82 */ /* 0x000fe20000000800 */
[----:B------:R-:W1:Y:S01]  /*0010*/  S2R R0, SR_TID.X ;  /* 0x0000000000007919 */ /* 0x000e620000002100 */
[----:B------:R-:W-:-:S06]  /*0020*/  HFMA2.MMA R32, -RZ, RZ, 0, 0 ;  /* 0x00000000ff207435 */ /* 0x000fcc00000001ff */
[----:B------:R-:W2:Y:S01]  /*0030*/  LDC.64 R18, c[0x0][0x220] ;  /* 0x00008800ff127b82 */ /* 0x000ea20000000a00 */
[----:B------:R-:W-:Y:S01]  /*0040*/  ULDC.64 UR4, c[0x0][0x208] ;  /* 0x0000820000047ab9 */ /* 0x000fe20000000a00 */
[----:B------:R-:W3:Y:S06]  /*0050*/  S2R R33, SR_CTAID.X ;  /* 0x0000000000217919 */ /* 0x000eec0000002500 */
[----:B------:R-:W4:Y:S08]  /*0060*/  LDC.64 R22, c[0x0][0x218] ;  /* 0x00008600ff167b82 */ /* 0x000f300000000a00 */
[----:B------:R-:W5:Y:S01]  /*0070*/  LDC.64 R20, c[0x0][0x210] ;  /* 0x00008400ff147b82 */ /* 0x000f620000000a00 */
[----:B-1----:R-:W-:-:S04]  /*0080*/  SHF.L.U32 R0, R0, 0x2, RZ ;  /* 0x0000000200007819 */ /* 0x002fc800000006ff */
[----:B------:R-:W-:-:S04]  /*0090*/  LOP3.LUT R0, R0, 0x1fc, RZ, 0xc0, !PT ;  /* 0x000001fc00007812 */ /* 0x000fc800078ec0ff */
[----:B---3--:R-:W-:-:S05]  /*00a0*/  LEA R33, R33, R0, 0xa ;  /* 0x0000000021217211 */ /* 0x008fca00078e50ff */
[----:B------:R-:W-:-:S05]  /*00b0*/  IMAD.HI R0, R33, -0x6db6db6d, R32 ;  /* 0x9249249321007827 */ /* 0x000fca00078e0220 */
[----:B------:R-:W-:-:S04]  /*00c0*/  SHF.R.U32.HI R3, RZ, 0x1f, R0 ;  /* 0x0000001fff037819 */ /* 0x000fc80000011600 */
[----:B------:R-:W-:-:S05]  /*00d0*/  LEA.HI.SX32 R3, R0, R3, 0x19 ;  /* 0x0000000300037211 */ /* 0x000fca00078fcaff */
[----:B------:R-:W-:-:S04]  /*00e0*/  IMAD R3, R3, -0xe0, R33 ;  /* 0xffffff2003037824 */ /* 0x000fc800078e0221 */
[----:B--2---:R-:W-:-:S06]  /*00f0*/  IMAD.WIDE R12, R3, 0x4, R18 ;  /* 0x00000004030c7825 */ /* 0x004fcc00078e0212 */
[----:B------:R-:W2:Y:S01]  /*0100*/  LDG.E.EL.128 R12, desc[UR4][R12.64] ;  /* 0x000000040c0c7981 */ /* 0x000ea2000c2e1d00 */
[----:B------:R-:W-:Y:S01]  /*0110*/  IADD3 R17, R33, 0x200, RZ ;  /* 0x0000020021117810 */ /* 0x000fe20007ffe0ff */
[----:B----4-:R-:W-:Y:S01]  /*0120*/  IMAD.WIDE R8, R3, 0x4, R22 ;  /* 0x0000000403087825 */ /* 0x010fe200078e0216 */
[----:B------:R-:W-:-:S03]  /*0130*/  MOV R16, RZ ;  /* 0x000000ff00107202 */ /* 0x000fc60000000f00 */
[----:B-----5:R-:W-:Y:S02]  /*0140*/  IMAD.WIDE R20, R33, 0x4, R20 ;  /* 0x0000000421147825 */ /* 0x020fe400078e0214 */
[----:B------:R-:W3:Y:S02]  /*0150*/  LDG.E.EL.128 R8, desc[UR4][R8.64] ;  /* 0x0000000408087981 */ /* 0x000ee4000c2e1d00 */
[----:B------:R-:W-:Y:S02]  /*0160*/  IMAD.HI R0, R17, -0x6db6db6d, R16 ;  /* 0x9249249311007827 */ /* 0x000fe400078e0210 */
[----:B------:R-:W3:Y:S03]  /*0170*/  LDG.E.128 R4, desc[UR4][R20.64] ;  /* 0x0000000414047981 */ /* 0x000ee6000c1e1d00 */
[----:B------:R-:W-:Y:S01]  /*0180*/  SHF.R.U32.HI R25, RZ, 0x1f, R0 ;  /* 0x0000001fff197819 */ /* 0x000fe20000011600 */
[----:B------:R-:W4:Y:S03]  /*0190*/  LDG.E.128 R28, desc[UR4][R20.64+0x800] ;  /* 0x00080004141c7981 */ /* 0x000f26000c1e1d00 */
[----:B------:R-:W-:-:S05]  /*01a0*/  LEA.HI.SX32 R16, R0, R25, 0x19 ;  /* 0x0000001900107211 */ /* 0x000fca00078fcaff */
[----:B------:R-:W-:-:S04]  /*01b0*/  IMAD R16, R16, -0xe0, R17 ;  /* 0xffffff2010107824 */ /* 0x000fc800078e0211 */
[----:B------:R-:W-:Y:S01]  /*01c0*/  IMAD.WIDE R24, R16, 0x4, R22 ;  /* 0x0000000410187825 */ /* 0x000fe200078e0216 */
[----:B------:R-:W-:Y:S01]  /*01d0*/  HFMA2.MMA R0, -RZ, RZ, 1.625, 0 ;  /* 0x3e800000ff007435 */ /* 0x000fe200000001ff */
[----:B------:R-:W1:Y:S04]  /*01e0*/  LDC.64 R22, c[0x0][0x228] ;  /* 0x00008a00ff167b82 */ /* 0x000e680000000a00 */
[----:B------:R-:W4:Y:S01]  /*01f0*/  LDG.E.EL.128 R24, desc[UR4][R24.64] ;  /* 0x0000000418187981 */ /* 0x000f22000c2e1d00 */
[----:B-1----:R-:W-:-:S04]  /*0200*/  IMAD.WIDE R34, R3, 0x4, R22 ;  /* 0x0000000403227825 */ /* 0x002fc800078e0216 */
[----:B--2---:R-:W-:Y:S01]  /*0210*/  FADD R2, R12, 0.0010000000474974513054 ;  /* 0x3a83126f0c027421 */ /* 0x004fe20000000000 */
[----:B------:R-:W-:-:S05]  /*0220*/  FADD R17, R13, 0.0010000000474974513054 ;  /* 0x3a83126f0d117421 */ /* 0x000fca0000000000 */
[----:B------:R-:W1:Y:S01]  /*0230*/  MUFU.SQRT R2, R2 ;  /* 0x0000000200027308 */ /* 0x000e620000002000 */
[----:B------:R-:W-:Y:S01]  /*0240*/  FADD R14, R14, 0.0010000000474974513054 ;  /* 0x3a83126f0e0e7421 */ /* 0x000fe20000000000 */
[----:B------:R-:W-:-:S06]  /*0250*/  FADD R15, R15, 0.0010000000474974513054 ;  /* 0x3a83126f0f0f7421 */ /* 0x000fcc0000000000 */
[----:B------:R-:W2:Y:S08]  /*0260*/  MUFU.SQRT R17, R17 ;  /* 0x0000001100117308 */ /* 0x000eb00000002000 */
[----:B------:R-:W5:Y:S01]  /*0270*/  MUFU.SQRT R12, R14 ;  /* 0x0000000e000c7308 */ /* 0x000f620000002000 */
[----:B-1----:R-:W-:-:S07]  /*0280*/  FSETP.GT.AND P6, PT, R2, 8.50705917302346158658e+37, PT ;  /* 0x7e8000000200780b */ /* 0x002fce0003fc4000 */
[----:B------:R-:W1:Y:S01]  /*0290*/  MUFU.SQRT R13, R15 ;  /* 0x0000000f000d7308 */ /* 0x000e620000002000 */
[----:B------:R-:W-:Y:S02]  /*02a0*/  FSETP.GEU.AND P4, PT, R2, 1.175494350822287508e-38, PT ;  /* 0x008000000200780b */ /* 0x000fe40003f8e000 */
[C---:B--2---:R-:W-:Y:S02]  /*02b0*/  FSETP.GT.AND P5, PT, R17.reuse, 8.50705917302346158658e+37, PT ;  /* 0x7e8000001100780b */ /* 0x044fe40003fa4000 */
[----:B------:R-:W-:Y:S02]  /*02c0*/  FSETP.GEU.AND P3, PT, R17, 1.175494350822287508e-38, PT ;  /* 0x008000001100780b */ /* 0x000fe40003f6e000 */
[----:B-----5:R-:W-:Y:S01]  /*02d0*/  FSETP.GT.AND P2, PT, R12, 8.50705917302346158658e+37, PT ;  /* 0x7e8000000c00780b */ /* 0x020fe20003f44000 */
[----:B------:R-:W-:Y:S01]  /*02e0*/  @P6 FMUL R2, R2, 0.25 ;  /* 0x3e80000002026820 */ /* 0x000fe20000400000 */
[----:B---3--:R-:W-:Y:S01]  /*02f0*/  FADD R4, R4, -R8 ;  /* 0x8000000804047221 */ /* 0x008fe20000000000 */
[----:B------:R-:W-:-:S02]  /*0300*/  FSETP.GEU.AND P0, PT, R12, 1.175494350822287508e-38, PT ;  /* 0x008000000c00780b */ /* 0x000fc40003f0e000 */
[----:B------:R-:W-:Y:S02]  /*0310*/  FSEL R8, R0, 1, P6 ;  /* 0x3f80000000087808 */ /* 0x000fe40003000000 */
[C---:B-1----:R-:W-:Y:S01]  /*0320*/  FSETP.GT.AND P1, PT, R13.reuse, 8.50705917302346158658e+37, PT ;  /* 0x7e8000000d00780b */ /* 0x042fe20003f24000 */
[----:B------:R-:W-:Y:S01]  /*0330*/  @!P4 FMUL R2, R2, 16777216 ;  /* 0x4b8000000202c820 */ /* 0x000fe20000400000 */
[----:B------:R-:W-:Y:S01]  /*0340*/  FSETP.GEU.AND P6, PT, R13, 1.175494350822287508e-38, PT ;  /* 0x008000000d00780b */ /* 0x000fe20003fce000 */
[----:B------:R-:W-:Y:S01]  /*0350*/  FADD R5, R5, -R9 ;  /* 0x8000000905057221 */ /* 0x000fe20000000000 */
[----:B------:R-:W-:Y:S01]  /*0360*/  @P5 FMUL R17, R17, 0.25 ;  /* 0x3e80000011115820 */ /* 0x000fe20000400000 */
[----:B------:R-:W1:Y:S01]  /*0370*/  MUFU.RCP R9, R2 ;  /* 0x0000000200097308 */ /* 0x000e620000001000 */
[----:B----4-:R-:W-:Y:S01]  /*0380*/  FADD R24, R28, -R24 ;  /* 0x800000181c187221 */ /* 0x010fe20000000000 */
[----:B------:R-:W-:Y:S01]  /*0390*/  FADD R25, R29, -R25 ;  /* 0x800000191d197221 */ /* 0x000fe20000000000 */
[----:B------:R-:W-:Y:S01]  /*03a0*/  @P2 FMUL R12, R12, 0.25 ;  /* 0x3e8000000c0c2820 */ /* 0x000fe20000400000 */
[----:B------:R-:W2:Y:S01]  /*03b0*/  LDC.64 R28, c[0x0][0x230] ;  /* 0x00008c00ff1c7b82 */ /* 0x000ea20000000a00 */
[----:B------:R-:W-:-:S03]  /*03c0*/  @!P3 FMUL R17, R17, 16777216 ;  /* 0x4b8000001111b820 */ /* 0x000fc60000400000 */
[----:B------:R-:W-:Y:S01]  /*03d0*/  @P1 FMUL R13, R13, 0.25 ;  /* 0x3e8000000d0d1820 */ /* 0x000fe20000400000 */
[----:B------:R-:W-:Y:S01]  /*03e0*/  @!P0 FMUL R12, R12, 16777216 ;  /* 0x4b8000000c0c8820 */ /* 0x000fe20000400000 */
[----:B------:R-:W-:Y:S01]  /*03f0*/  FADD R7, R7, -R11 ;  /* 0x8000000b07077221 */ /* 0x000fe20000000000 */
[----:B------:R-:W3:Y:S01]  /*0400*/  MUFU.RCP R17, R17 ;  /* 0x0000001100117308 */ /* 0x000ee20000001000 */
[----:B------:R-:W-:Y:S01]  /*0410*/  @!P6 FMUL R13, R13, 16777216 ;  /* 0x4b8000000d0de820 */ /* 0x000fe20000400000 */
[----:B------:R-:W-:Y:S01]  /*0420*/  @!P4 FMUL R8, R8, 16777216 ;  /* 0x4b8000000808c820 */ /* 0x000fe20000400000 */
[----:B------:R-:W-:-:S05]  /*0430*/  FSEL R20, R0, 1, P5 ;  /* 0x3f80000000147808 */ /* 0x000fca0002800000 */
[----:B------:R-:W4:Y:S01]  /*0440*/  MUFU.RCP R11, R12 ;  /* 0x0000000c000b7308 */ /* 0x000f220000001000 */
[----:B-1----:R-:W-:Y:S01]  /*0450*/  FMUL R9, R9, R8 ;  /* 0x0000000809097220 */ /* 0x002fe20000400000 */
[----:B------:R-:W-:-:S06]  /*0460*/  FSEL R8, R0, 1, P2 ;  /* 0x3f80000000087808 */ /* 0x000fcc0001000000 */
[----:B------:R-:W1:Y:S01]  /*0470*/  MUFU.RCP R2, R13 ;  /* 0x0000000d00027308 */ /* 0x000e620000001000 */
[----:B------:R-:W-:Y:S01]  /*0480*/  FSEL R15, R0, 1, P1 ;  /* 0x3f800000000f7808 */ /* 0x000fe20000800000 */
[----:B------:R-:W-:Y:S01]  /*0490*/  @!P3 FMUL R20, R20, 16777216 ;  /* 0x4b8000001414b820 */ /* 0x000fe20000400000 */
[----:B------:R-:W-:-:S03]  /*04a0*/  @!P0 FMUL R8, R8, 16777216 ;  /* 0x4b80000008088820 */ /* 0x000fc60000400000 */
[----:B------:R-:W-:Y:S01]  /*04b0*/  @!P6 FMUL R15, R15, 16777216 ;  /* 0x4b8000000f0fe820 */ /* 0x000fe20000400000 */
[----:B---3--:R-:W-:Y:S01]  /*04c0*/  FMUL R20, R17, R20 ;  /* 0x0000001411147220 */ /* 0x008fe20000400000 */
[----:B----4-:R-:W-:Y:S01]  /*04d0*/  FMUL R11, R11, R8 ;  /* 0x000000080b0b7220 */ /* 0x010fe20000400000 */
[----:B------:R-:W-:Y:S01]  /*04e0*/  FMUL R17, R9, R4 ;  /* 0x0000000409117220 */ /* 0x000fe20000400000 */
[----:B------:R-:W-:Y:S01]  /*04f0*/  FADD R6, R6, -R10 ;  /* 0x8000000a06067221 */ /* 0x000fe20000000000 */
[----:B--2---:R-:W-:-:S04]  /*0500*/  IMAD.WIDE R8, R3, 0x4, R28 ;  /* 0x0000000403087825 */ /* 0x004fc800078e021c */
[----:B-1----:R-:W-:Y:S01]  /*0510*/  FMUL R2, R2, R15 ;  /* 0x0000000f02027220 */ /* 0x002fe20000400000 */
[----:B------:R-:W-:Y:S01]  /*0520*/  FMUL R20, R20, R5 ;  /* 0x0000000514147220 */ /* 0x000fe20000400000 */
[----:B------:R-:W-:Y:S02]  /*0530*/  FMUL R3, R11, R6 ;  /* 0x000000060b037220 */ /* 0x000fe40000400000 */
[----:B------:R-:W-:Y:S01]  /*0540*/  FMUL R2, R2, R7 ;  /* 0x0000000702027220 */ /* 0x000fe20000400000 */
[----:B------:R-:W2:Y:S04]  /*0550*/  LDG.E.EL.128 R8, desc[UR4][R8.64] ;  /* 0x0000000408087981 */ /* 0x000ea8000c2e1d00 */
[----:B------:R-:W2:Y:S01]  /*0560*/  LDG.E.EL.128 R4, desc[UR4][R34.64] ;  /* 0x0000000422047981 */ /* 0x000ea2000c2e1d00 */
[----:B------:R-:W-:-:S06]  /*0570*/  IMAD.WIDE R12, R16, 0x4, R18 ;  /* 0x00000004100c7825 */ /* 0x000fcc00078e0212 */
[----:B------:R-:W3:Y:S01]  /*0580*/  LDG.E.EL.128 R12, desc[UR4][R12.64] ;  /* 0x000000040c0c7981 */ /* 0x000ee2000c2e1d00 */
[----:B------:R-:W-:-:S04]  /*0590*/  IMAD.WIDE R18, R16, 0x4, R22 ;  /* 0x0000000410127825 */ /* 0x000fc800078e0216 */
[----:B------:R-:W-:-:S04]  /*05a0*/  IMAD.WIDE R22, R16, 0x4, R28 ;  /* 0x0000000410167825 */ /* 0x000fc800078e021c */
[----:B--2---:R-:W-:Y:S01]  /*05b0*/  FFMA R4, R4, R17, R8 ;  /* 0x0000001104047223 */ /* 0x004fe20000000008 */
[----:B------:R-:W-:Y:S01]  /*05c0*/  FFMA R5, R5, R20, R9 ;  /* 0x0000001405057223 */ /* 0x000fe20000000009 */
[----:B------:R-:W2:Y:S04]  /*05d0*/  LDG.E.EL.128 R16, desc[UR4][R18.64] ;  /* 0x0000000412107981 */ /* 0x000ea8000c2e1d00 */
[----:B------:R-:W2:Y:S01]  /*05e0*/  LDG.E.EL.128 R20, desc[UR4][R22.64] ;  /* 0x0000000416147981 */ /* 0x000ea2000c2e1d00 */
[----:B------:R-:W-:Y:S01]  /*05f0*/  FFMA R3, R6, R3, R10 ;  /* 0x0000000306037223 */ /* 0x000fe2000000000a */
[----:B---3--:R-:W-:-:S06]  /*0600*/  FADD R6, R12, 0.0010000000474974513054 ;  /* 0x3a83126f0c067421 */ /* 0x008fcc0000000000 */
[----:B------:R-:W1:Y:S01]  /*0610*/  MUFU.SQRT R6, R6 ;  /* 0x0000000600067308 */ /* 0x000e620000002000 */
[----:B------:R-:W-:Y:S01]  /*0620*/  FADD R14, R14, 0.0010000000474974513054 ;  /* 0x3a83126f0e0e7421 */ /* 0x000fe20000000000 */
[----:B------:R-:W-:Y:S01]  /*0630*/  FADD R13, R13, 0.0010000000474974513054 ;  /* 0x3a83126f0d0d7421 */ /* 0x000fe20000000000 */
[----:B------:R-:W-:-:S05]  /*0640*/  FADD R15, R15, 0.0010000000474974513054 ;  /* 0x3a83126f0f0f7421 */ /* 0x000fca0000000000 */
[----:B------:R-:W3:Y:S08]  /*0650*/  MUFU.SQRT R9, R14 ;  /* 0x0000000e00097308 */ /* 0x000ef00000002000 */
[----:B------:R-:W4:Y:S01]  /*0660*/  MUFU.SQRT R8, R13 ;  /* 0x0000000d00087308 */ /* 0x000f220000002000 */
[C---:B-1----:R-:W-:Y:S02]  /*0670*/  FSETP.GT.AND P6, PT, R6.reuse, 8.50705917302346158658e+37, PT ;  /* 0x7e8000000600780b */ /* 0x042fe40003fc4000 */
[----:B------:R-:W-:-:S05]  /*0680*/  FSETP.GEU.AND P5, PT, R6, 1.175494350822287508e-38, PT ;  /* 0x008000000600780b */ /* 0x000fca0003fae000 */
[----:B------:R-:W1:Y:S01]  /*0690*/  MUFU.SQRT R10, R15 ;  /* 0x0000000f000a7308 */ /* 0x000e620000002000 */
[----:B---3--:R-:W-:Y:S01]  /*06a0*/  FSETP.GT.AND P2, PT, R9, 8.50705917302346158658e+37, PT ;  /* 0x7e8000000900780b */ /* 0x008fe20003f44000 */
[----:B------:R-:W-:Y:S01]  /*06b0*/  FFMA R2, R7, R2, R11 ;  /* 0x0000000207027223 */ /* 0x000fe2000000000b */
[----:B------:R-:W-:-:S03]  /*06c0*/  FSETP.GEU.AND P0, PT, R9, 1.175494350822287508e-38, PT ;  /* 0x008000000900780b */ /* 0x000fc60003f0e000 */
[----:B------:R-:W-:Y:S01]  /*06d0*/  @P6 FMUL R6, R6, 0.25 ;  /* 0x3e80000006066820 */ /* 0x000fe20000400000 */
[C---:B----4-:R-:W-:Y:S02]  /*06e0*/  FSETP.GT.AND P4, PT, R8.reuse, 8.50705917302346158658e+37, PT ;  /* 0x7e8000000800780b */ /* 0x050fe40003f84000 */
[----:B------:R-:W-:Y:S01]  /*06f0*/  FSETP.GEU.AND P3, PT, R8, 1.175494350822287508e-38, PT ;  /* 0x008000000800780b */ /* 0x000fe20003f6e000 */
[----:B------:R-:W-:Y:S01]  /*0700*/  @!P5 FMUL R6, R6, 16777216 ;  /* 0x4b8000000606d820 */ /* 0x000fe20000400000 */
[----:B------:R-:W-:Y:S02]  /*0710*/  FSEL R7, R0, 1, P6 ;  /* 0x3f80000000077808 */ /* 0x000fe40003000000 */
[C---:B-1----:R-:W-:Y:S02]  /*0720*/  FSETP.GT.AND P1, PT, R10.reuse, 8.50705917302346158658e+37, PT ;  /* 0x7e8000000a00780b */ /* 0x042fe40003f24000 */
[----:B------:R-:W-:Y:S01]  /*0730*/  FSETP.GEU.AND P6, PT, R10, 1.175494350822287508e-38, PT ;  /* 0x008000000a00780b */ /* 0x000fe20003fce000 */
[----:B------:R-:W1:Y:S01]  /*0740*/  MUFU.RCP R6, R6 ;  /* 0x0000000600067308 */ /* 0x000e620000001000 */
[----:B------:R-:W-:-:S03]  /*0750*/  @P2 FMUL R9, R9, 0.25 ;  /* 0x3e80000009092820 */ /* 0x000fc60000400000 */
[----:B------:R-:W-:Y:S01]  /*0760*/  @P4 FMUL R8, R8, 0.25 ;  /* 0x3e80000008084820 */ /* 0x000fe20000400000 */
[----:B------:R-:W-:-:S03]  /*0770*/  @!P0 FMUL R9, R9, 16777216 ;  /* 0x4b80000009098820 */ /* 0x000fc60000400000 */
[----:B------:R-:W-:Y:S02]  /*0780*/  @!P3 FMUL R8, R8, 16777216 ;  /* 0x4b8000000808b820 */ /* 0x000fe40000400000 */
[----:B------:R-:W-:Y:S01]  /*0790*/  @P1 FMUL R10, R10, 0.25 ;  /* 0x3e8000000a0a1820 */ /* 0x000fe20000400000 */
[----:B------:R-:W-:-:S03]  /*07a0*/  @!P5 FMUL R7, R7, 16777216 ;  /* 0x4b8000000707d820 */ /* 0x000fc60000400000 */
[----:B------:R-:W-:Y:S01]  /*07b0*/  @!P6 FMUL R10, R10, 16777216 ;  /* 0x4b8000000a0ae820 */ /* 0x000fe20000400000 */
[----:B------:R-:W3:Y:S01]  /*07c0*/  MUFU.RCP R9, R9 ;  /* 0x0000000900097308 */ /* 0x000ee20000001000 */
[----:B-1----:R-:W-:Y:S01]  /*07d0*/  FMUL R11, R6, R7 ;  /* 0x00000007060b7220 */ /* 0x002fe20000400000 */
[C---:B------:R-:W-:Y:S01]  /*07e0*/  FSEL R12, R0.reuse, 1, P2 ;  /* 0x3f800000000c7808 */ /* 0x040fe20001000000 */
[----:B------:R-:W1:Y:S05]  /*07f0*/  LDC.64 R6, c[0x0][0x238] ;  /* 0x00008e00ff067b82 */ /* 0x000e6a0000000a00 */
[----:B------:R-:W4:Y:S01]  /*0800*/  MUFU.RCP R8, R8 ;  /* 0x0000000800087308 */ /* 0x000f220000001000 */
[----:B------:R-:W-:-:S07]  /*0810*/  FSEL R13, R0, 1, P4 ;  /* 0x3f800000000d7808 */ /* 0x000fce0002000000 */
[----:B------:R-:W5:Y:S01]  /*0820*/  MUFU.RCP R10, R10 ;  /* 0x0000000a000a7308 */ /* 0x000f620000001000 */
[----:B------:R-:W-:Y:S01]  /*0830*/  FSEL R15, R0, 1, P1 ;  /* 0x3f800000000f7808 */ /* 0x000fe20000800000 */
[----:B------:R-:W-:Y:S01]  /*0840*/  @!P0 FMUL R12, R12, 16777216 ;  /* 0x4b8000000c0c8820 */ /* 0x000fe20000400000 */
[----:B------:R-:W-:Y:S01]  /*0850*/  @!P3 FMUL R13, R13, 16777216 ;  /* 0x4b8000000d0db820 */ /* 0x000fe20000400000 */
[----:B------:R-:W-:Y:S02]  /*0860*/  FADD R26, R30, -R26 ;  /* 0x8000001a1e1a7221 */ /* 0x000fe40000000000 */
[----:B------:R-:W-:Y:S01]  /*0870*/  @!P6 FMUL R15, R15, 16777216 ;  /* 0x4b8000000f0fe820 */ /* 0x000fe20000400000 */
[----:B---3--:R-:W-:Y:S01]  /*0880*/  FMUL R9, R9, R12 ;  /* 0x0000000c09097220 */ /* 0x008fe20000400000 */
[----:B----4-:R-:W-:Y:S01]  /*0890*/  FMUL R8, R8, R13 ;  /* 0x0000000d08087220 */ /* 0x010fe20000400000 */
[----:B------:R-:W-:Y:S02]  /*08a0*/  FADD R27, R31, -R27 ;  /* 0x8000001b1f1b7221 */ /* 0x000fe40000000000 */
[----:B------:R-:W-:Y:S01]  /*08b0*/  FMUL R9, R9, R26 ;  /* 0x0000001a09097220 */ /* 0x000fe20000400000 */
[----:B------:R-:W-:Y:S01]  /*08c0*/  FMUL R8, R8, R25 ;  /* 0x0000001908087220 */ /* 0x000fe20000400000 */
[----:B-----5:R-:W-:Y:S01]  /*08d0*/  FMUL R0, R10, R15 ;  /* 0x0000000f0a007220 */ /* 0x020fe20000400000 */
[----:B------:R-:W-:-:S03]  /*08e0*/  FMUL R11, R11, R24 ;  /* 0x000000180b0b7220 */ /* 0x000fc60000400000 */
[----:B------:R-:W-:Y:S01]  /*08f0*/  FMUL R0, R0, R27 ;  /* 0x0000001b00007220 */ /* 0x000fe20000400000 */
[C---:B------:R-:W-:Y:S01]  /*0900*/  FSETP.GEU.AND P6, PT, R2.reuse, RZ, PT ;  /* 0x000000ff0200720b */ /* 0x040fe20003fce000 */
[----:B-1----:R-:W-:Y:S01]  /*0910*/  IMAD.WIDE R32, R33, 0x4, R6 ;  /* 0x0000000421207825 */ /* 0x002fe200078e0206 */
[----:B------:R-:W-:Y:S02]  /*0920*/  FSETP.GEU.AND P0, PT, R3, RZ, PT ;  /* 0x000000ff0300720b */ /* 0x000fe40003f0e000 */
[----:B------:R-:W-:Y:S02]  /*0930*/  SEL R7, R2, RZ, P6 ;  /* 0x000000ff02077207 */ /* 0x000fe40003000000 */
[----:B------:R-:W-:Y:S02]  /*0940*/  FSETP.GEU.AND P1, PT, R5, RZ, PT ;  /* 0x000000ff0500720b */ /* 0x000fe40003f2e000 */
[----:B------:R-:W-:Y:S02]  /*0950*/  FSETP.GEU.AND P2, PT, R4, RZ, PT ;  /* 0x000000ff0400720b */ /* 0x000fe40003f4e000 */
[----:B------:R-:W-:-:S02]  /*0960*/  SEL R6, R3, RZ, P0 ;  /* 0x000000ff03067207 */ /* 0x000fc40000000000 */
[----:B------:R-:W-:Y:S02]  /*0970*/  SEL R5, R5, RZ, P1 ;  /* 0x000000ff05057207 */ /* 0x000fe40000800000 */
[----:B------:R-:W-:-:S05]  /*0980*/  SEL R4, R4, RZ, P2 ;  /* 0x000000ff04047207 */ /* 0x000fca0001000000 */
[----:B------:R-:W-:Y:S01]  /*0990*/  STG.E.128 desc[UR4][R32.64], R4 ;  /* 0x0000000420007986 */ /* 0x000fe2000c101d04 */
[----:B--2---:R-:W-:Y:S01]  /*09a0*/  FFMA R9, R18, R9, R22 ;  /* 0x0000000912097223 */ /* 0x004fe20000000016 */
[----:B------:R-:W-:Y:S01]  /*09b0*/  FFMA R8, R17, R8, R21 ;  /* 0x0000000811087223 */ /* 0x000fe20000000015 */
[----:B------:R-:W-:Y:S01]  /*09c0*/  FFMA R11, R16, R11, R20 ;  /* 0x0000000b100b7223 */ /* 0x000fe20000000014 */
[----:B------:R-:W-:Y:S02]  /*09d0*/  FFMA R0, R19, R0, R23 ;  /* 0x0000000013007223 */ /* 0x000fe40000000017 */
[----:B------:R-:W-:Y:S02]  /*09e0*/  FSETP.GEU.AND P3, PT, R9, RZ, PT ;  /* 0x000000ff0900720b */ /* 0x000fe40003f6e000 */
[----:B------:R-:W-:Y:S02]  /*09f0*/  FSETP.GEU.AND P4, PT, R8, RZ, PT ;  /* 0x000000ff0800720b */ /* 0x000fe40003f8e000 */
[----:B------:R-:W-:-:S02]  /*0a00*/  FSETP.GEU.AND P5, PT, R11, RZ, PT ;  /* 0x000000ff0b00720b */ /* 0x000fc40003fae000 */
[----:B------:R-:W-:Y:S02]  /*0a10*/  FSETP.GEU.AND P6, PT, R0, RZ, PT ;  /* 0x000000ff0000720b */ /* 0x000fe40003fce000 */
[----:B------:R-:W-:Y:S02]  /*0a20*/  SEL R10, R9, RZ, P3 ;  /* 0x000000ff090a7207 */ /* 0x000fe40001800000 */
[----:B------:R-:W-:Y:S02]  /*0a30*/  SEL R9, R8, RZ, P4 ;  /* 0x000000ff08097207 */ /* 0x000fe40002000000 */
[----:B------:R-:W-:Y:S02]  /*0a40*/  SEL R8, R11, RZ, P5 ;  /* 0x000000ff0b087207 */ /* 0x000fe40002800000 */
[----:B------:R-:W-:-:S05]  /*0a50*/  SEL R11, R0, RZ, P6 ;  /* 0x000000ff000b7207 */ /* 0x000fca0003000000 */
[----:B------:R-:W-:Y:S01]  /*0a60*/  STG.E.128 desc[UR4][R32.64+0x800], R8 ;  /* 0x0008000820007986 */ /* 0x000fe2000c101d04 */
[----:B------:R-:W-:Y:S05]  /*0a70*/  EXIT ;  /* 0x000000000000794d */ /* 0x000fea0003800000 */
.L_x_0:
[----:B------:R-:W-:-:S00]  /*0a80*/  BRA `(.L_x_0) ;  /* 0xfffffffc00fc7947 */ /* 0x000fc0000383ffff */
[----:B------:R-:W-:-:S00]  /*0a90*/  NOP ;  /* 0x0000000000007918 */ /* 0x000fc00000000000 */
        /* <DEDUP_REMOVED lines=14> */
.L_x_1:


//--------------------- .nv.global.init           --------------------------
	.section	.nv.global.init,"aw",@progbits
.nv.global.init:
	.type		_$_str,@object
	.size		_$_str,(_$_str_$_2 - _$_str)
_$_str:
        /*0000*/ 	.byte	0x5f, 0x5f, 0x43, 0x55, 0x44, 0x41, 0x5f, 0x46, 0x54, 0x5a, 0x00
	.type		_$_str_$_2,@object
	.size		_$_str_$_2,(.L_1 - _$_str_$_2)
_$_str_$_2:
        /*000b*/ 	.byte	0x5f, 0x5f, 0x43, 0x55, 0x44, 0x41, 0x5f, 0x50, 0x52, 0x45, 0x43, 0x5f, 0x53, 0x51, 0x52, 0x54
        /*001b*/ 	.byte	0x00
.L_1:


//--------------------- .nv.constant0.triton_poi_fused__native_batch_norm_legit_no_training_relu_4 --------------------------
	.section	.nv.constant0.triton_poi_fused__native_batch_norm_legit_no_training_relu_4,"a",@progbits
	.sectionflags	@""
	.align	4
.nv.constant0.triton_poi_fused__native_batch_norm_legit_no_training_relu_4:
	.zero		580
